//
// Generated by NVIDIA NVVM Compiler
//
// Compiler Build ID: CL-36424714
// Cuda compilation tools, release 13.0, V13.0.88
// Based on NVVM 20.0.0
//

.version 9.0
.target sm_100
.address_size 64

	// .globl	_Z14MatrixMultiplyPfS_S_iii
// _ZZ18MatrixMultiplySmemPfS_S_iiiE2As has been demoted
// _ZZ18MatrixMultiplySmemPfS_S_iiiE2Bs has been demoted

.visible .entry _Z14MatrixMultiplyPfS_S_iii(
	.param .u64 .ptr .align 1 _Z14MatrixMultiplyPfS_S_iii_param_0,
	.param .u64 .ptr .align 1 _Z14MatrixMultiplyPfS_S_iii_param_1,
	.param .u64 .ptr .align 1 _Z14MatrixMultiplyPfS_S_iii_param_2,
	.param .u32 _Z14MatrixMultiplyPfS_S_iii_param_3,
	.param .u32 _Z14MatrixMultiplyPfS_S_iii_param_4,
	.param .u32 _Z14MatrixMultiplyPfS_S_iii_param_5
)
{
	.reg .pred 	%p<13>;
	.reg .b32 	%r<42>;
	.reg .b32 	%f<56>;
	.reg .b64 	%rd<53>;

	ld.param.u64 	%rd8, [_Z14MatrixMultiplyPfS_S_iii_param_0];
	ld.param.u64 	%rd9, [_Z14MatrixMultiplyPfS_S_iii_param_1];
	ld.param.u64 	%rd7, [_Z14MatrixMultiplyPfS_S_iii_param_2];
	ld.param.u32 	%r20, [_Z14MatrixMultiplyPfS_S_iii_param_3];
	ld.param.u32 	%r18, [_Z14MatrixMultiplyPfS_S_iii_param_4];
	ld.param.u32 	%r19, [_Z14MatrixMultiplyPfS_S_iii_param_5];
	cvta.to.global.u64 	%rd1, %rd9;
	cvta.to.global.u64 	%rd2, %rd8;
	mov.u32 	%r21, %tid.x;
	mov.u32 	%r22, %ntid.x;
	mov.u32 	%r23, %ctaid.x;
	mad.lo.s32 	%r1, %r22, %r23, %r21;
	mov.u32 	%r24, %tid.y;
	mov.u32 	%r25, %ntid.y;
	mov.u32 	%r26, %ctaid.y;
	mad.lo.s32 	%r2, %r25, %r26, %r24;
	setp.ge.s32 	%p1, %r2, %r20;
	setp.ge.s32 	%p2, %r1, %r18;
	or.pred  	%p3, %p1, %p2;
	@%p3 bra 	$L__BB0_13;
	cvta.to.global.u64 	%rd10, %rd7;
	mad.lo.s32 	%r27, %r18, %r2, %r1;
	mul.wide.s32 	%rd11, %r27, 4;
	add.s64 	%rd3, %rd10, %rd11;
	mov.b32 	%r28, 0;
	st.global.u32 	[%rd3], %r28;
	setp.lt.s32 	%p4, %r19, 1;
	@%p4 bra 	$L__BB0_13;
	mul.lo.s32 	%r3, %r19, %r2;
	and.b32  	%r4, %r19, 7;
	setp.lt.u32 	%p5, %r19, 8;
	mov.b32 	%r40, 0;
	mov.f32 	%f53, 0f00000000;
	@%p5 bra 	$L__BB0_5;
	and.b32  	%r40, %r19, 2147483640;
	neg.s32 	%r38, %r40;
	shl.b32 	%r7, %r18, 3;
	mul.wide.u32 	%rd12, %r3, 4;
	add.s64 	%rd13, %rd12, %rd2;
	add.s64 	%rd52, %rd13, 16;
	mov.f32 	%f53, 0f00000000;
	mul.wide.s32 	%rd16, %r18, 4;
	mov.u32 	%r37, %r1;
$L__BB0_4:
	.pragma "nounroll";
	ld.global.f32 	%f10, [%rd52+-16];
	mul.wide.s32 	%rd14, %r37, 4;
	add.s64 	%rd15, %rd1, %rd14;
	ld.global.f32 	%f11, [%rd15];
	fma.rn.f32 	%f12, %f10, %f11, %f53;
	st.global.f32 	[%rd3], %f12;
	ld.global.f32 	%f13, [%rd52+-12];
	add.s64 	%rd17, %rd15, %rd16;
	ld.global.f32 	%f14, [%rd17];
	fma.rn.f32 	%f15, %f13, %f14, %f12;
	st.global.f32 	[%rd3], %f15;
	ld.global.f32 	%f16, [%rd52+-8];
	add.s64 	%rd18, %rd17, %rd16;
	ld.global.f32 	%f17, [%rd18];
	fma.rn.f32 	%f18, %f16, %f17, %f15;
	st.global.f32 	[%rd3], %f18;
	ld.global.f32 	%f19, [%rd52+-4];
	add.s64 	%rd19, %rd18, %rd16;
	ld.global.f32 	%f20, [%rd19];
	fma.rn.f32 	%f21, %f19, %f20, %f18;
	st.global.f32 	[%rd3], %f21;
	ld.global.f32 	%f22, [%rd52];
	add.s64 	%rd20, %rd19, %rd16;
	ld.global.f32 	%f23, [%rd20];
	fma.rn.f32 	%f24, %f22, %f23, %f21;
	st.global.f32 	[%rd3], %f24;
	ld.global.f32 	%f25, [%rd52+4];
	add.s64 	%rd21, %rd20, %rd16;
	ld.global.f32 	%f26, [%rd21];
	fma.rn.f32 	%f27, %f25, %f26, %f24;
	st.global.f32 	[%rd3], %f27;
	ld.global.f32 	%f28, [%rd52+8];
	add.s64 	%rd22, %rd21, %rd16;
	ld.global.f32 	%f29, [%rd22];
	fma.rn.f32 	%f30, %f28, %f29, %f27;
	st.global.f32 	[%rd3], %f30;
	ld.global.f32 	%f31, [%rd52+12];
	add.s64 	%rd23, %rd22, %rd16;
	ld.global.f32 	%f32, [%rd23];
	fma.rn.f32 	%f53, %f31, %f32, %f30;
	st.global.f32 	[%rd3], %f53;
	add.s32 	%r38, %r38, 8;
	add.s32 	%r37, %r37, %r7;
	add.s64 	%rd52, %rd52, 32;
	setp.ne.s32 	%p6, %r38, 0;
	@%p6 bra 	$L__BB0_4;
$L__BB0_5:
	setp.eq.s32 	%p7, %r4, 0;
	@%p7 bra 	$L__BB0_13;
	and.b32  	%r13, %r19, 3;
	setp.lt.u32 	%p8, %r4, 4;
	@%p8 bra 	$L__BB0_8;
	add.s32 	%r30, %r40, %r3;
	mul.wide.u32 	%rd24, %r30, 4;
	add.s64 	%rd25, %rd2, %rd24;
	ld.global.f32 	%f33, [%rd25];
	mad.lo.s32 	%r31, %r40, %r18, %r1;
	mul.wide.s32 	%rd26, %r31, 4;
	add.s64 	%rd27, %rd1, %rd26;
	ld.global.f32 	%f34, [%rd27];
	fma.rn.f32 	%f35, %f33, %f34, %f53;
	st.global.f32 	[%rd3], %f35;
	cvt.u64.u32 	%rd28, %r3;
	cvt.u64.u32 	%rd29, %r40;
	add.s64 	%rd30, %rd29, %rd28;
	shl.b64 	%rd31, %rd30, 2;
	add.s64 	%rd32, %rd2, %rd31;
	ld.global.f32 	%f36, [%rd32+4];
	mul.wide.s32 	%rd33, %r18, 4;
	add.s64 	%rd34, %rd27, %rd33;
	ld.global.f32 	%f37, [%rd34];
	fma.rn.f32 	%f38, %f36, %f37, %f35;
	st.global.f32 	[%rd3], %f38;
	ld.global.f32 	%f39, [%rd32+8];
	add.s64 	%rd35, %rd34, %rd33;
	ld.global.f32 	%f40, [%rd35];
	fma.rn.f32 	%f41, %f39, %f40, %f38;
	st.global.f32 	[%rd3], %f41;
	ld.global.f32 	%f42, [%rd32+12];
	add.s64 	%rd36, %rd35, %rd33;
	ld.global.f32 	%f43, [%rd36];
	fma.rn.f32 	%f53, %f42, %f43, %f41;
	st.global.f32 	[%rd3], %f53;
	add.s32 	%r40, %r40, 4;
$L__BB0_8:
	setp.eq.s32 	%p9, %r13, 0;
	@%p9 bra 	$L__BB0_13;
	setp.eq.s32 	%p10, %r13, 1;
	@%p10 bra 	$L__BB0_11;
	add.s32 	%r32, %r40, %r3;
	mul.wide.u32 	%rd37, %r32, 4;
	add.s64 	%rd38, %rd2, %rd37;
	ld.global.f32 	%f44, [%rd38];
	mad.lo.s32 	%r33, %r40, %r18, %r1;
	mul.wide.s32 	%rd39, %r33, 4;
	add.s64 	%rd40, %rd1, %rd39;
	ld.global.f32 	%f45, [%rd40];
	fma.rn.f32 	%f46, %f44, %f45, %f53;
	st.global.f32 	[%rd3], %f46;
	cvt.u64.u32 	%rd41, %r3;
	cvt.u64.u32 	%rd42, %r40;
	add.s64 	%rd43, %rd42, %rd41;
	shl.b64 	%rd44, %rd43, 2;
	add.s64 	%rd45, %rd2, %rd44;
	ld.global.f32 	%f47, [%rd45+4];
	mul.wide.s32 	%rd46, %r18, 4;
	add.s64 	%rd47, %rd40, %rd46;
	ld.global.f32 	%f48, [%rd47];
	fma.rn.f32 	%f53, %f47, %f48, %f46;
	st.global.f32 	[%rd3], %f53;
	add.s32 	%r40, %r40, 2;
$L__BB0_11:
	and.b32  	%r34, %r19, 1;
	setp.eq.b32 	%p11, %r34, 1;
	not.pred 	%p12, %p11;
	@%p12 bra 	$L__BB0_13;
	add.s32 	%r35, %r40, %r3;
	mul.wide.u32 	%rd48, %r35, 4;
	add.s64 	%rd49, %rd2, %rd48;
	ld.global.f32 	%f49, [%rd49];
	mad.lo.s32 	%r36, %r40, %r18, %r1;
	mul.wide.s32 	%rd50, %r36, 4;
	add.s64 	%rd51, %rd1, %rd50;
	ld.global.f32 	%f50, [%rd51];
	fma.rn.f32 	%f51, %f49, %f50, %f53;
	st.global.f32 	[%rd3], %f51;
$L__BB0_13:
	ret;

}
	// .globl	_Z18MatrixMultiplySmemPfS_S_iii
.visible .entry _Z18MatrixMultiplySmemPfS_S_iii(
	.param .u64 .ptr .align 1 _Z18MatrixMultiplySmemPfS_S_iii_param_0,
	.param .u64 .ptr .align 1 _Z18MatrixMultiplySmemPfS_S_iii_param_1,
	.param .u64 .ptr .align 1 _Z18MatrixMultiplySmemPfS_S_iii_param_2,
	.param .u32 _Z18MatrixMultiplySmemPfS_S_iii_param_3,
	.param .u32 _Z18MatrixMultiplySmemPfS_S_iii_param_4,
	.param .u32 _Z18MatrixMultiplySmemPfS_S_iii_param_5
)
{
	.reg .pred 	%p<3>;
	.reg .b32 	%r<24>;
	.reg .b32 	%f<105>;
	.reg .b64 	%rd<29>;
	// demoted variable
	.shared .align 4 .b8 _ZZ18MatrixMultiplySmemPfS_S_iiiE2As[4096];
	// demoted variable
	.shared .align 4 .b8 _ZZ18MatrixMultiplySmemPfS_S_iiiE2Bs[4096];
	ld.param.u64 	%rd13, [_Z18MatrixMultiplySmemPfS_S_iii_param_0];
	ld.param.u64 	%rd11, [_Z18MatrixMultiplySmemPfS_S_iii_param_1];
	ld.param.u64 	%rd12, [_Z18MatrixMultiplySmemPfS_S_iii_param_2];
	ld.param.u32 	%r9, [_Z18MatrixMultiplySmemPfS_S_iii_param_4];
	ld.param.u32 	%r10, [_Z18MatrixMultiplySmemPfS_S_iii_param_5];
	cvta.to.global.u64 	%rd1, %rd13;
	mov.u32 	%r11, %ctaid.x;
	mov.u32 	%r12, %ctaid.y;
	mov.u32 	%r1, %tid.x;
	mov.u32 	%r2, %tid.y;
	shl.b32 	%r3, %r12, 5;
	shl.b32 	%r4, %r11, 5;
	setp.lt.s32 	%p1, %r10, 1;
	mov.f32 	%f104, 0f00000000;
	@%p1 bra 	$L__BB1_3;
	mul.lo.s32 	%r13, %r10, %r3;
	mul.wide.s32 	%rd14, %r13, 4;
	add.s64 	%rd28, %rd1, %rd14;
	shl.b32 	%r14, %r9, 5;
	cvt.u64.u32 	%rd15, %r1;
	mad.lo.s32 	%r15, %r10, %r2, %r1;
	shl.b32 	%r16, %r2, 7;
	mov.u32 	%r17, _ZZ18MatrixMultiplySmemPfS_S_iiiE2As;
	add.s32 	%r5, %r17, %r16;
	shl.b32 	%r18, %r1, 2;
	add.s32 	%r6, %r5, %r18;
	mul.lo.s32 	%r19, %r9, %r2;
	cvt.s64.s32 	%rd16, %r19;
	add.s64 	%rd17, %rd16, %rd15;
	mov.u32 	%r20, _ZZ18MatrixMultiplySmemPfS_S_iiiE2Bs;
	add.s32 	%r8, %r20, %r18;
	add.s32 	%r7, %r8, %r16;
	shl.b64 	%rd18, %rd17, 2;
	mul.wide.u32 	%rd19, %r4, 4;
	add.s64 	%rd20, %rd18, %rd19;
	cvta.to.global.u64 	%rd21, %rd11;
	add.s64 	%rd27, %rd21, %rd20;
	mul.wide.s32 	%rd4, %r14, 4;
	mul.wide.u32 	%rd5, %r15, 4;
	mul.wide.s32 	%rd22, %r10, 4;
	add.s64 	%rd6, %rd28, %rd22;
	mov.f32 	%f104, 0f00000000;
$L__BB1_2:
	add.s64 	%rd23, %rd28, %rd5;
	ld.global.f32 	%f6, [%rd23];
	st.shared.f32 	[%r6], %f6;
	ld.global.f32 	%f7, [%rd27];
	st.shared.f32 	[%r7], %f7;
	bar.sync 	0;
	ld.shared.f32 	%f8, [%r5];
	ld.shared.f32 	%f9, [%r8];
	fma.rn.f32 	%f10, %f8, %f9, %f104;
	ld.shared.f32 	%f11, [%r5+4];
	ld.shared.f32 	%f12, [%r8+128];
	fma.rn.f32 	%f13, %f11, %f12, %f10;
	ld.shared.f32 	%f14, [%r5+8];
	ld.shared.f32 	%f15, [%r8+256];
	fma.rn.f32 	%f16, %f14, %f15, %f13;
	ld.shared.f32 	%f17, [%r5+12];
	ld.shared.f32 	%f18, [%r8+384];
	fma.rn.f32 	%f19, %f17, %f18, %f16;
	ld.shared.f32 	%f20, [%r5+16];
	ld.shared.f32 	%f21, [%r8+512];
	fma.rn.f32 	%f22, %f20, %f21, %f19;
	ld.shared.f32 	%f23, [%r5+20];
	ld.shared.f32 	%f24, [%r8+640];
	fma.rn.f32 	%f25, %f23, %f24, %f22;
	ld.shared.f32 	%f26, [%r5+24];
	ld.shared.f32 	%f27, [%r8+768];
	fma.rn.f32 	%f28, %f26, %f27, %f25;
	ld.shared.f32 	%f29, [%r5+28];
	ld.shared.f32 	%f30, [%r8+896];
	fma.rn.f32 	%f31, %f29, %f30, %f28;
	ld.shared.f32 	%f32, [%r5+32];
	ld.shared.f32 	%f33, [%r8+1024];
	fma.rn.f32 	%f34, %f32, %f33, %f31;
	ld.shared.f32 	%f35, [%r5+36];
	ld.shared.f32 	%f36, [%r8+1152];
	fma.rn.f32 	%f37, %f35, %f36, %f34;
	ld.shared.f32 	%f38, [%r5+40];
	ld.shared.f32 	%f39, [%r8+1280];
	fma.rn.f32 	%f40, %f38, %f39, %f37;
	ld.shared.f32 	%f41, [%r5+44];
	ld.shared.f32 	%f42, [%r8+1408];
	fma.rn.f32 	%f43, %f41, %f42, %f40;
	ld.shared.f32 	%f44, [%r5+48];
	ld.shared.f32 	%f45, [%r8+1536];
	fma.rn.f32 	%f46, %f44, %f45, %f43;
	ld.shared.f32 	%f47, [%r5+52];
	ld.shared.f32 	%f48, [%r8+1664];
	fma.rn.f32 	%f49, %f47, %f48, %f46;
	ld.shared.f32 	%f50, [%r5+56];
	ld.shared.f32 	%f51, [%r8+1792];
	fma.rn.f32 	%f52, %f50, %f51, %f49;
	ld.shared.f32 	%f53, [%r5+60];
	ld.shared.f32 	%f54, [%r8+1920];
	fma.rn.f32 	%f55, %f53, %f54, %f52;
	ld.shared.f32 	%f56, [%r5+64];
	ld.shared.f32 	%f57, [%r8+2048];
	fma.rn.f32 	%f58, %f56, %f57, %f55;
	ld.shared.f32 	%f59, [%r5+68];
	ld.shared.f32 	%f60, [%r8+2176];
	fma.rn.f32 	%f61, %f59, %f60, %f58;
	ld.shared.f32 	%f62, [%r5+72];
	ld.shared.f32 	%f63, [%r8+2304];
	fma.rn.f32 	%f64, %f62, %f63, %f61;
	ld.shared.f32 	%f65, [%r5+76];
	ld.shared.f32 	%f66, [%r8+2432];
	fma.rn.f32 	%f67, %f65, %f66, %f64;
	ld.shared.f32 	%f68, [%r5+80];
	ld.shared.f32 	%f69, [%r8+2560];
	fma.rn.f32 	%f70, %f68, %f69, %f67;
	ld.shared.f32 	%f71, [%r5+84];
	ld.shared.f32 	%f72, [%r8+2688];
	fma.rn.f32 	%f73, %f71, %f72, %f70;
	ld.shared.f32 	%f74, [%r5+88];
	ld.shared.f32 	%f75, [%r8+2816];
	fma.rn.f32 	%f76, %f74, %f75, %f73;
	ld.shared.f32 	%f77, [%r5+92];
	ld.shared.f32 	%f78, [%r8+2944];
	fma.rn.f32 	%f79, %f77, %f78, %f76;
	ld.shared.f32 	%f80, [%r5+96];
	ld.shared.f32 	%f81, [%r8+3072];
	fma.rn.f32 	%f82, %f80, %f81, %f79;
	ld.shared.f32 	%f83, [%r5+100];
	ld.shared.f32 	%f84, [%r8+3200];
	fma.rn.f32 	%f85, %f83, %f84, %f82;
	ld.shared.f32 	%f86, [%r5+104];
	ld.shared.f32 	%f87, [%r8+3328];
	fma.rn.f32 	%f88, %f86, %f87, %f85;
	ld.shared.f32 	%f89, [%r5+108];
	ld.shared.f32 	%f90, [%r8+3456];
	fma.rn.f32 	%f91, %f89, %f90, %f88;
	ld.shared.f32 	%f92, [%r5+112];
	ld.shared.f32 	%f93, [%r8+3584];
	fma.rn.f32 	%f94, %f92, %f93, %f91;
	ld.shared.f32 	%f95, [%r5+116];
	ld.shared.f32 	%f96, [%r8+3712];
	fma.rn.f32 	%f97, %f95, %f96, %f94;
	ld.shared.f32 	%f98, [%r5+120];
	ld.shared.f32 	%f99, [%r8+3840];
	fma.rn.f32 	%f100, %f98, %f99, %f97;
	ld.shared.f32 	%f101, [%r5+124];
	ld.shared.f32 	%f102, [%r8+3968];
	fma.rn.f32 	%f104, %f101, %f102, %f100;
	bar.sync 	0;
	add.s64 	%rd28, %rd28, 128;
	add.s64 	%rd27, %rd27, %rd4;
	setp.lt.u64 	%p2, %rd28, %rd6;
	@%p2 bra 	$L__BB1_2;
$L__BB1_3:
	cvta.to.global.u64 	%rd24, %rd12;
	add.s32 	%r21, %r3, %r2;
	add.s32 	%r22, %r4, %r1;
	mad.lo.s32 	%r23, %r9, %r21, %r22;
	mul.wide.s32 	%rd25, %r23, 4;
	add.s64 	%rd26, %rd24, %rd25;
	st.global.f32 	[%rd26], %f104;
	ret;

}


// ===== COMPILED SASS (sm_100) =====

	.target	sm_100

	.elftype	@"ET_EXEC"


//--------------------- .note.nv.tkinfo           --------------------------
	.section	.note.nv.tkinfo,"",@"SHT_NOTE"
	.sectionflags	@"SHF_NOTE_NV_TKINFO"
	.tkinfo
        /*0018*/ 	.word	0x00000002
        /*0030*/ 	.string	""
        /*0030*/ 	.string	"ptxas"
        /*0030*/ 	.string	"Cuda compilation tools, release 13.0, V13.0.88"
        /*0030*/ 	.string	"Build cuda_13.0.r13.0/compiler.36424714_0"
        /*0030*/ 	.string	"-arch sm_100 -m 64 "



//--------------------- .note.nv.cuinfo           --------------------------
	.section	.note.nv.cuinfo,"",@"SHT_NOTE"
	.sectionflags	@"SHF_NOTE_NV_CUINFO"
        /*0018*/ 	.short	0x0002
        /*001a*/ 	.short	0x0064
        /*001c*/ 	.short	0x0082
	.zero		2


//--------------------- .nv.info                  --------------------------
	.section	.nv.info,"",@"SHT_CUDA_INFO"
	.align	4


	//----- nvinfo : EIATTR_REGCOUNT
	.align		4
        /*0000*/ 	.byte	0x04, 0x2f
        /*0002*/ 	.short	(.L_1 - .L_0)
	.align		4
.L_0:
        /*0004*/ 	.word	index@(_Z14MatrixMultiplyPfS_S_iii)
        /*0008*/ 	.word	0x0000001c


	//----- nvinfo : EIATTR_FRAME_SIZE
	.align		4
.L_1:
        /*000c*/ 	.byte	0x04, 0x11
        /*000e*/ 	.short	(.L_3 - .L_2)
	.align		4
.L_2:
        /*0010*/ 	.word	index@(_Z14MatrixMultiplyPfS_S_iii)
        /*0014*/ 	.word	0x00000000


	//----- nvinfo : EIATTR_REGCOUNT
	.align		4
.L_3:
        /*0018*/ 	.byte	0x04, 0x2f
        /*001a*/ 	.short	(.L_5 - .L_4)
	.align		4
.L_4:
        /*001c*/ 	.word	index@(_Z18MatrixMultiplySmemPfS_S_iii)
        /*0020*/ 	.word	0x00000020


	//----- nvinfo : EIATTR_FRAME_SIZE
	.align		4
.L_5:
        /*0024*/ 	.byte	0x04, 0x11
        /*0026*/ 	.short	(.L_7 - .L_6)
	.align		4
.L_6:
        /*0028*/ 	.word	index@(_Z18MatrixMultiplySmemPfS_S_iii)
        /*002c*/ 	.word	0x00000000


	//----- nvinfo : EIATTR_MIN_STACK_SIZE
	.align		4
.L_7:
        /*0030*/ 	.byte	0x04, 0x12
        /*0032*/ 	.short	(.L_9 - .L_8)
	.align		4
.L_8:
        /*0034*/ 	.word	index@(_Z18MatrixMultiplySmemPfS_S_iii)
        /*0038*/ 	.word	0x00000000


	//----- nvinfo : EIATTR_MIN_STACK_SIZE
	.align		4
.L_9:
        /*003c*/ 	.byte	0x04, 0x12
        /*003e*/ 	.short	(.L_11 - .L_10)
	.align		4
.L_10:
        /*0040*/ 	.word	index@(_Z14MatrixMultiplyPfS_S_iii)
        /*0044*/ 	.word	0x00000000
.L_11:


//--------------------- .nv.compat                --------------------------
	.section	.nv.compat,"",@"SHT_CUDA_COMPAT_INFO"
	.align	4
        /*0000*/ 	.byte	0x02, 0x09, 0x00, 0x00, 0x02, 0x02, 0x01, 0x00, 0x02, 0x05, 0x05, 0x00, 0x03, 0x07, 0x01, 0x01
        /*0010*/ 	.byte	0x02, 0x03, 0x00, 0x00, 0x02, 0x06, 0x01, 0x00, 0x04, 0x0b, 0x08, 0x00, 0x09, 0x00, 0x00, 0x00
        /*0020*/ 	.byte	0x00, 0x00, 0x00, 0x00


//--------------------- .nv.info._Z18MatrixMultiplySmemPfS_S_iii --------------------------
	.section	.nv.info._Z18MatrixMultiplySmemPfS_S_iii,"",@"SHT_CUDA_INFO"
	.sectionflags	@""
	.align	4


	//----- nvinfo : EIATTR_CUDA_API_VERSION
	.align		4
        /*0000*/ 	.byte	0x04, 0x37
        /*0002*/ 	.short	(.L_13 - .L_12)
.L_12:
        /*0004*/ 	.word	0x00000082


	//----- nvinfo : EIATTR_KPARAM_INFO
	.align		4
.L_13:
        /*0008*/ 	.byte	0x04, 0x17
        /*000a*/ 	.short	(.L_15 - .L_14)
.L_14:
        /*000c*/ 	.word	0x00000000
        /*0010*/ 	.short	0x0005
        /*0012*/ 	.short	0x0020
        /*0014*/ 	.byte	0x00, 0xf0, 0x11, 0x00


	//----- nvinfo : EIATTR_KPARAM_INFO
	.align		4
.L_15:
        /*0018*/ 	.byte	0x04, 0x17
        /*001a*/ 	.short	(.L_17 - .L_16)
.L_16:
        /*001c*/ 	.word	0x00000000
        /*0020*/ 	.short	0x0004
        /*0022*/ 	.short	0x001c
        /*0024*/ 	.byte	0x00, 0xf0, 0x11, 0x00


	//----- nvinfo : EIATTR_KPARAM_INFO
	.align		4
.L_17:
        /*0028*/ 	.byte	0x04, 0x17
        /*002a*/ 	.short	(.L_19 - .L_18)
.L_18:
        /*002c*/ 	.word	0x00000000
        /*0030*/ 	.short	0x0003
        /*0032*/ 	.short	0x0018
        /*0034*/ 	.byte	0x00, 0xf0, 0x11, 0x00


	//----- nvinfo : EIATTR_KPARAM_INFO
	.align		4
.L_19:
        /*0038*/ 	.byte	0x04, 0x17
        /*003a*/ 	.short	(.L_21 - .L_20)
.L_20:
        /*003c*/ 	.word	0x00000000
        /*0040*/ 	.short	0x0002
        /*0042*/ 	.short	0x0010
        /*0044*/ 	.byte	0x00, 0xf5, 0x21, 0x00


	//----- nvinfo : EIATTR_KPARAM_INFO
	.align		4
.L_21:
        /*0048*/ 	.byte	0x04, 0x17
        /*004a*/ 	.short	(.L_23 - .L_22)
.L_22:
        /*004c*/ 	.word	0x00000000
        /*0050*/ 	.short	0x0001
        /*0052*/ 	.short	0x0008
        /*0054*/ 	.byte	0x00, 0xf5, 0x21, 0x00


	//----- nvinfo : EIATTR_KPARAM_INFO
	.align		4
.L_23:
        /*0058*/ 	.byte	0x04, 0x17
        /*005a*/ 	.short	(.L_25 - .L_24)
.L_24:
        /*005c*/ 	.word	0x00000000
        /*0060*/ 	.short	0x0000
        /*0062*/ 	.short	0x0000
        /*0064*/ 	.byte	0x00, 0xf5, 0x21, 0x00


	//----- nvinfo : EIATTR_SPARSE_MMA_MASK
	.align		4
.L_25:
        /*0068*/ 	.byte	0x03, 0x50
        /*006a*/ 	.short	0x0000


	//----- nvinfo : EIATTR_MAXREG_COUNT
	.align		4
        /*006c*/ 	.byte	0x03, 0x1b
        /*006e*/ 	.short	0x00ff


	//----- nvinfo : EIATTR_NUM_BARRIERS
	.align		4
        /*0070*/ 	.byte	0x02, 0x4c
        /*0072*/ 	.byte	0x01
	.zero		1


	//----- nvinfo : EIATTR_MERCURY_ISA_VERSION
	.align		4
        /*0074*/ 	.byte	0x03, 0x5f
        /*0076*/ 	.short	0x0101


	//----- nvinfo : EIATTR_VRC_CTA_INIT_COUNT
	.align		4
        /*0078*/ 	.byte	0x02, 0x4a
	.zero		1
	.zero		1


	//----- nvinfo : EIATTR_EXIT_INSTR_OFFSETS
	.align		4
        /*007c*/ 	.byte	0x04, 0x1c
        /*007e*/ 	.short	(.L_27 - .L_26)


	//   ....[0]....
.L_26:
        /*0080*/ 	.word	0x00000840


	//----- nvinfo : EIATTR_CBANK_PARAM_SIZE
	.align		4
.L_27:
        /*0084*/ 	.byte	0x03, 0x19
        /*0086*/ 	.short	0x0024


	//----- nvinfo : EIATTR_PARAM_CBANK
	.align		4
        /*0088*/ 	.byte	0x04, 0x0a
        /*008a*/ 	.short	(.L_29 - .L_28)
	.align		4
.L_28:
        /*008c*/ 	.word	index@(.nv.constant0._Z18MatrixMultiplySmemPfS_S_iii)
        /*0090*/ 	.short	0x0380
        /*0092*/ 	.short	0x0024


	//----- nvinfo : EIATTR_SW_WAR
	.align		4
.L_29:
        /*0094*/ 	.byte	0x04, 0x36
        /*0096*/ 	.short	(.L_31 - .L_30)
.L_30:
        /*0098*/ 	.word	0x00000008
.L_31:


//--------------------- .nv.info._Z14MatrixMultiplyPfS_S_iii --------------------------
	.section	.nv.info._Z14MatrixMultiplyPfS_S_iii,"",@"SHT_CUDA_INFO"
	.sectionflags	@""
	.align	4


	//----- nvinfo : EIATTR_CUDA_API_VERSION
	.align		4
        /*0000*/ 	.byte	0x04, 0x37
        /*0002*/ 	.short	(.L_33 - .L_32)
.L_32:
        /*0004*/ 	.word	0x00000082


	//----- nvinfo : EIATTR_KPARAM_INFO
	.align		4
.L_33:
        /*0008*/ 	.byte	0x04, 0x17
        /*000a*/ 	.short	(.L_35 - .L_34)
.L_34:
        /*000c*/ 	.word	0x00000000
        /*0010*/ 	.short	0x0005
        /*0012*/ 	.short	0x0020
        /*0014*/ 	.byte	0x00, 0xf0, 0x11, 0x00


	//----- nvinfo : EIATTR_KPARAM_INFO
	.align		4
.L_35:
        /*0018*/ 	.byte	0x04, 0x17
        /*001a*/ 	.short	(.L_37 - .L_36)
.L_36:
        /*001c*/ 	.word	0x00000000
        /*0020*/ 	.short	0x0004
        /*0022*/ 	.short	0x001c
        /*0024*/ 	.byte	0x00, 0xf0, 0x11, 0x00


	//----- nvinfo : EIATTR_KPARAM_INFO
	.align		4
.L_37:
        /*0028*/ 	.byte	0x04, 0x17
        /*002a*/ 	.short	(.L_39 - .L_38)
.L_38:
        /*002c*/ 	.word	0x00000000
        /*0030*/ 	.short	0x0003
        /*0032*/ 	.short	0x0018
        /*0034*/ 	.byte	0x00, 0xf0, 0x11, 0x00


	//----- nvinfo : EIATTR_KPARAM_INFO
	.align		4
.L_39:
        /*0038*/ 	.byte	0x04, 0x17
        /*003a*/ 	.short	(.L_41 - .L_40)
.L_40:
        /*003c*/ 	.word	0x00000000
        /*0040*/ 	.short	0x0002
        /*0042*/ 	.short	0x0010
        /*0044*/ 	.byte	0x00, 0xf5, 0x21, 0x00


	//----- nvinfo : EIATTR_KPARAM_INFO
	.align		4
.L_41:
        /*0048*/ 	.byte	0x04, 0x17
        /*004a*/ 	.short	(.L_43 - .L_42)
.L_42:
        /*004c*/ 	.word	0x00000000
        /*0050*/ 	.short	0x0001
        /*0052*/ 	.short	0x0008
        /*0054*/ 	.byte	0x00, 0xf5, 0x21, 0x00


	//----- nvinfo : EIATTR_KPARAM_INFO
	.align		4
.L_43:
        /*0058*/ 	.byte	0x04, 0x17
        /*005a*/ 	.short	(.L_45 - .L_44)
.L_44:
        /*005c*/ 	.word	0x00000000
        /*0060*/ 	.short	0x0000
        /*0062*/ 	.short	0x0000
        /*0064*/ 	.byte	0x00, 0xf5, 0x21, 0x00


	//----- nvinfo : EIATTR_SPARSE_MMA_MASK
	.align		4
.L_45:
        /*0068*/ 	.byte	0x03, 0x50
        /*006a*/ 	.short	0x0000


	//----- nvinfo : EIATTR_MAXREG_COUNT
	.align		4
        /*006c*/ 	.byte	0x03, 0x1b
        /*006e*/ 	.short	0x00ff


	//----- nvinfo : EIATTR_MERCURY_ISA_VERSION
	.align		4
        /*0070*/ 	.byte	0x03, 0x5f
        /*0072*/ 	.short	0x0101


	//----- nvinfo : EIATTR_VRC_CTA_INIT_COUNT
	.align		4
        /*0074*/ 	.byte	0x02, 0x4a
	.zero		1
	.zero		1


	//----- nvinfo : EIATTR_EXIT_INSTR_OFFSETS
	.align		4
        /*0078*/ 	.byte	0x04, 0x1c
        /*007a*/ 	.short	(.L_47 - .L_46)


	//   ....[0]....
.L_46:
        /*007c*/ 	.word	0x000000c0


	//   ....[1]....
        /*0080*/ 	.word	0x00000140


	//   ....[2]....
        /*0084*/ 	.word	0x00000530


	//   ....[3]....
        /*0088*/ 	.word	0x00000770


	//   ....[4]....
        /*008c*/ 	.word	0x00000910


	//   ....[5]....
        /*0090*/ 	.word	0x000009c0


	//----- nvinfo : EIATTR_CBANK_PARAM_SIZE
	.align		4
.L_47:
        /*0094*/ 	.byte	0x03, 0x19
        /*0096*/ 	.short	0x0024


	//----- nvinfo : EIATTR_PARAM_CBANK
	.align		4
        /*0098*/ 	.byte	0x04, 0x0a
        /*009a*/ 	.short	(.L_49 - .L_48)
	.align		4
.L_48:
        /*009c*/ 	.word	index@(.nv.constant0._Z14MatrixMultiplyPfS_S_iii)
        /*00a0*/ 	.short	0x0380
        /*00a2*/ 	.short	0x0024


	//----- nvinfo : EIATTR_SW_WAR
	.align		4
.L_49:
        /*00a4*/ 	.byte	0x04, 0x36
        /*00a6*/ 	.short	(.L_51 - .L_50)
.L_50:
        /*00a8*/ 	.word	0x00000008
.L_51:


//--------------------- .nv.callgraph             --------------------------
	.section	.nv.callgraph,"",@"SHT_CUDA_CALLGRAPH"
	.align	4
	.sectionentsize	8
	.align		4
        /*0000*/ 	.word	0x00000000
	.align		4
        /*0004*/ 	.word	0xffffffff
	.align		4
        /*0008*/ 	.word	0x00000000
	.align		4
        /*000c*/ 	.word	0xfffffffe
	.align		4
        /*0010*/ 	.word	0x00000000
	.align		4
        /*0014*/ 	.word	0xfffffffd
	.align		4
        /*0018*/ 	.word	0x00000000
	.align		4
        /*001c*/ 	.word	0xfffffffc


//--------------------- .text._Z18MatrixMultiplySmemPfS_S_iii --------------------------
	.section	.text._Z18MatrixMultiplySmemPfS_S_iii,"ax",@progbits
	.align	128
        .global         _Z18MatrixMultiplySmemPfS_S_iii
        .type           _Z18MatrixMultiplySmemPfS_S_iii,@function
        .size           _Z18MatrixMultiplySmemPfS_S_iii,(.L_x_8 - _Z18MatrixMultiplySmemPfS_S_iii)
        .other          _Z18MatrixMultiplySmemPfS_S_iii,@"STO_CUDA_ENTRY STV_DEFAULT"
_Z18MatrixMultiplySmemPfS_S_iii:
.text._Z18MatrixMultiplySmemPfS_S_iii:
[----:B------:R-:W-:Y:S01]  /*0000*/  LDC R1, c[0x0][0x37c] ;  /* 0x0000df00ff017b82 */ /* 0x000fe20000000800 */
[----:B------:R-:W0:Y:S01]  /*0010*/  S2R R17, SR_CTAID.X ;  /* 0x0000000000117919 */ /* 0x000e220000002500 */
[----:B------:R-:W1:Y:S06]  /*0020*/  LDCU UR11, c[0x0][0x3a0] ;  /* 0x00007400ff0b77ac */ /* 0x000e6c0008000800 */
[----:B------:R-:W2:Y:S01]  /*0030*/  S2UR UR8, SR_CTAID.Y ;  /* 0x00000000000879c3 */ /* 0x000ea20000002600 */
[----:B------:R-:W-:Y:S01]  /*0040*/  HFMA2 R23, -RZ, RZ, 0, 0 ;  /* 0x00000000ff177431 */ /* 0x000fe200000001ff */
[----:B------:R-:W3:Y:S01]  /*0050*/  S2R R0, SR_TID.X ;  /* 0x0000000000007919 */ /* 0x000ee20000002100 */
[----:B------:R-:W4:Y:S01]  /*0060*/  LDCU.64 UR12, c[0x0][0x358] ;  /* 0x00006b00ff0c77ac */ /* 0x000f220008000a00 */
[----:B------:R-:W3:Y:S01]  /*0070*/  S2R R3, SR_TID.Y ;  /* 0x0000000000037919 */ /* 0x000ee20000002200 */
[----:B-1----:R-:W-:-:S02]  /*0080*/  UISETP.GE.AND UP0, UPT, UR11, 0x1, UPT ;  /* 0x000000010b00788c */ /* 0x002fc4000bf06270 */
[----:B--2---:R-:W-:Y:S01]  /*0090*/  USHF.L.U32 UR8, UR8, 0x5, URZ ;  /* 0x0000000508087899 */ /* 0x004fe200080006ff */
[----:B0-----:R-:W-:-:S06]  /*00a0*/  SHF.L.U32 R17, R17, 0x5, RZ ;  /* 0x0000000511117819 */ /* 0x001fcc00000006ff */
[----:B----4-:R-:W-:Y:S05]  /*00b0*/  BRA.U !UP0, `(.L_x_0) ;  /* 0x0000000508c47547 */ /* 0x010fea000b800000 */
[----:B------:R-:W0:Y:S01]  /*00c0*/  LDC R16, c[0x0][0x39c] ;  /* 0x0000e700ff107b82 */ /* 0x000e220000000800 */
[----:B------:R-:W1:Y:S01]  /*00d0*/  LDCU.64 UR4, c[0x0][0x380] ;  /* 0x00007000ff0477ac */ /* 0x000e620008000a00 */
[----:B---3--:R-:W-:Y:S01]  /*00e0*/  IMAD R6, R3, UR11, R0 ;  /* 0x0000000b03067c24 */ /* 0x008fe2000f8e0200 */
[----:B------:R-:W-:Y:S01]  /*00f0*/  MOV R23, RZ ;  /* 0x000000ff00177202 */ /* 0x000fe20000000f00 */
[----:B------:R-:W2:Y:S04]  /*0100*/  LDCU.64 UR14, c[0x0][0x388] ;  /* 0x00007100ff0e77ac */ /* 0x000ea80008000a00 */
[----:B------:R-:W3:Y:S01]  /*0110*/  S2UR UR10, SR_CgaCtaId ;  /* 0x00000000000a79c3 */ /* 0x000ee20000008800 */
[----:B------:R-:W-:Y:S01]  /*0120*/  UIMAD UR6, UR8, UR11, URZ ;  /* 0x0000000b080672a4 */ /* 0x000fe2000f8e02ff */
[----:B------:R-:W-:-:S03]  /*0130*/  UMOV UR7, 0x400 ;  /* 0x0000040000077882 */ /* 0x000fc60000000000 */
[----:B-1----:R-:W-:Y:S02]  /*0140*/  UIMAD.WIDE UR4, UR6, 0x4, UR4 ;  /* 0x00000004060478a5 */ /* 0x002fe4000f8e0204 */
[----:B------:R-:W-:Y:S01]  /*0150*/  UIADD3 UR6, UPT, UPT, UR7, 0x1000, URZ ;  /* 0x0000100007067890 */ /* 0x000fe2000fffe0ff */
[----:B0-----:R-:W-:Y:S01]  /*0160*/  IMAD R5, R3, R16, RZ ;  /* 0x0000001003057224 */ /* 0x001fe200078e02ff */
[----:B------:R-:W-:-:S04]  /*0170*/  SHF.L.U32 R16, R16, 0x5, RZ ;  /* 0x0000000510107819 */ /* 0x000fc800000006ff */
[----:B------:R-:W-:Y:S01]  /*0180*/  IADD3 R2, P0, PT, R5, R0, RZ ;  /* 0x0000000005027210 */ /* 0x000fe20007f1e0ff */
[----:B---3--:R-:W-:-:S03]  /*0190*/  ULEA UR9, UR10, UR7, 0x18 ;  /* 0x000000070a097291 */ /* 0x008fc6000f8ec0ff */
[----:B------:R-:W-:Y:S01]  /*01a0*/  LEA.HI.X.SX32 R5, R5, RZ, 0x1, P0 ;  /* 0x000000ff05057211 */ /* 0x000fe200000f0eff */
[----:B------:R-:W-:Y:S01]  /*01b0*/  ULEA UR10, UR10, UR6, 0x18 ;  /* 0x000000060a0a7291 */ /* 0x000fe2000f8ec0ff */
[C---:B------:R-:W-:Y:S01]  /*01c0*/  SHF.L.U32 R4, R2.reuse, 0x2, RZ ;  /* 0x0000000202047819 */ /* 0x040fe200000006ff */
[----:B------:R-:W-:Y:S01]  /*01d0*/  UIMAD.WIDE UR6, UR11, 0x4, UR4 ;  /* 0x000000040b0678a5 */ /* 0x000fe2000f8e0204 */
[----:B------:R-:W-:Y:S02]  /*01e0*/  SHF.L.U64.HI R5, R2, 0x2, R5 ;  /* 0x0000000202057819 */ /* 0x000fe40000010205 */
[----:B------:R-:W-:Y:S01]  /*01f0*/  LEA R7, R3, UR9, 0x7 ;  /* 0x0000000903077c11 */ /* 0x000fe2000f8e38ff */
[----:B------:R-:W-:-:S03]  /*0200*/  IMAD.WIDE.U32 R4, R17, 0x4, R4 ;  /* 0x0000000411047825 */ /* 0x000fc600078e0004 */
[----:B--2---:R-:W-:Y:S02]  /*0210*/  IADD3 R18, P0, PT, R4, UR14, RZ ;  /* 0x0000000e04127c10 */ /* 0x004fe4000ff1e0ff */
[C---:B------:R-:W-:Y:S02]  /*0220*/  LEA R4, R0.reuse, UR10, 0x2 ;  /* 0x0000000a00047c11 */ /* 0x040fe4000f8e10ff */
[----:B------:R-:W-:Y:S02]  /*0230*/  IADD3.X R19, PT, PT, R5, UR15, RZ, P0, !PT ;  /* 0x0000000f05137c10 */ /* 0x000fe400087fe4ff */
[----:B------:R-:W-:Y:S02]  /*0240*/  LEA R5, R0, R7, 0x2 ;  /* 0x0000000700057211 */ /* 0x000fe400078e10ff */
[----:B------:R-:W-:-:S07]  /*0250*/  LEA R2, R3, R4, 0x7 ;  /* 0x0000000403027211 */ /* 0x000fce00078e38ff */
.L_x_1:
[----:B------:R-:W-:Y:S01]  /*0260*/  MOV R8, UR4 ;  /* 0x0000000400087c02 */ /* 0x000fe20008000f00 */
[----:B------:R0:W2:Y:S01]  /*0270*/  LDG.E R25, desc[UR12][R18.64] ;  /* 0x0000000c12197981 */ /* 0x0000a2000c1e1900 */
[----:B------:R-:W-:-:S03]  /*0280*/  MOV R9, UR5 ;  /* 0x0000000500097c02 */ /* 0x000fc60008000f00 */
[----:B------:R-:W-:-:S05]  /*0290*/  IMAD.WIDE.U32 R8, R6, 0x4, R8 ;  /* 0x0000000406087825 */ /* 0x000fca00078e0008 */
[----:B------:R-:W3:Y:S01]  /*02a0*/  LDG.E R24, desc[UR12][R8.64] ;  /* 0x0000000c08187981 */ /* 0x000ee2000c1e1900 */
[----:B------:R-:W-:-:S04]  /*02b0*/  UIADD3 UR4, UP0, UPT, UR4, 0x80, URZ ;  /* 0x0000008004047890 */ /* 0x000fc8000ff1e0ff */
[----:B------:R-:W-:Y:S02]  /*02c0*/  UIADD3.X UR5, UPT, UPT, URZ, UR5, URZ, UP0, !UPT ;  /* 0x00000005ff057290 */ /* 0x000fe400087fe4ff */
[----:B------:R-:W-:-:S04]  /*02d0*/  UISETP.GE.U32.AND UP0, UPT, UR4, UR6, UPT ;  /* 0x000000060400728c */ /* 0x000fc8000bf06070 */
[----:B------:R-:W-:Y:S01]  /*02e0*/  UISETP.GE.U32.AND.EX UP0, UPT, UR5, UR7, UPT, UP0 ;  /* 0x000000070500728c */ /* 0x000fe2000bf06100 */
[----:B0-----:R-:W-:Y:S01]  /*02f0*/  IMAD.WIDE R18, R16, 0x4, R18 ;  /* 0x0000000410127825 */ /* 0x001fe200078e0212 */
[----:B---3--:R-:W-:Y:S04]  /*0300*/  STS [R5], R24 ;  /* 0x0000001805007388 */ /* 0x008fe80000000800 */
[----:B--2---:R-:W-:Y:S01]  /*0310*/  STS [R2], R25 ;  /* 0x0000001902007388 */ /* 0x004fe20000000800 */
[----:B------:R-:W-:Y:S06]  /*0320*/  BAR.SYNC.DEFER_BLOCKING 0x0 ;  /* 0x0000000000007b1d */ /* 0x000fec0000010000 */
[----:B------:R-:W-:Y:S04]  /*0330*/  LDS R26, [R4] ;  /* 0x00000000041a7984 */ /* 0x000fe80000000800 */
[----:B------:R-:W0:Y:S04]  /*0340*/  LDS.128 R12, [R7] ;  /* 0x00000000070c7984 */ /* 0x000e280000000c00 */
[----:B------:R-:W1:Y:S04]  /*0350*/  LDS R29, [R4+0x80] ;  /* 0x00008000041d7984 */ /* 0x000e680000000800 */
[----:B------:R-:W2:Y:S04]  /*0360*/  LDS R27, [R4+0x100] ;  /* 0x00010000041b7984 */ /* 0x000ea80000000800 */
[----:B------:R-:W3:Y:S04]  /*0370*/  LDS R20, [R4+0x180] ;  /* 0x0001800004147984 */ /* 0x000ee80000000800 */
[----:B------:R-:W-:Y:S04]  /*0380*/  LDS R21, [R4+0x200] ;  /* 0x0002000004157984 */ /* 0x000fe80000000800 */
[----:B------:R-:W4:Y:S04]  /*0390*/  LDS.128 R8, [R7+0x10] ;  /* 0x0000100007087984 */ /* 0x000f280000000c00 */
[----:B------:R-:W5:Y:S04]  /*03a0*/  LDS R22, [R4+0x280] ;  /* 0x0002800004167984 */ /* 0x000f680000000800 */
[----:B------:R-:W5:Y:S04]  /*03b0*/  LDS R25, [R4+0x300] ;  /* 0x0003000004197984 */ /* 0x000f680000000800 */
[----:B------:R-:W5:Y:S01]  /*03c0*/  LDS R24, [R4+0x380] ;  /* 0x0003800004187984 */ /* 0x000f620000000800 */
[----:B0-----:R-:W-:-:S03]  /*03d0*/  FFMA R12, R12, R26, R23 ;  /* 0x0000001a0c0c7223 */ /* 0x001fc60000000017 */
[----:B------:R-:W-:Y:S01]  /*03e0*/  LDS R23, [R4+0x400] ;  /* 0x0004000004177984 */ /* 0x000fe20000000800 */
[----:B-1----:R-:W-:-:S03]  /*03f0*/  FFMA R12, R29, R13, R12 ;  /* 0x0000000d1d0c7223 */ /* 0x002fc6000000000c */
[----:B------:R-:W-:Y:S01]  /*0400*/  LDS R26, [R4+0x580] ;  /* 0x00058000041a7984 */ /* 0x000fe20000000800 */
[----:B--2---:R-:W-:-:S04]  /*0410*/  FFMA R27, R27, R14, R12 ;  /* 0x0000000e1b1b7223 */ /* 0x004fc8000000000c */
[----:B---3--:R-:W-:Y:S02]  /*0420*/  FFMA R27, R20, R15, R27 ;  /* 0x0000000f141b7223 */ /* 0x008fe4000000001b */
[----:B------:R-:W0:Y:S04]  /*0430*/  LDS.128 R12, [R7+0x20] ;  /* 0x00002000070c7984 */ /* 0x000e280000000c00 */
[----:B------:R-:W1:Y:S01]  /*0440*/  LDS R20, [R4+0x480] ;  /* 0x0004800004147984 */ /* 0x000e620000000800 */
[----:B----4-:R-:W-:-:S03]  /*0450*/  FFMA R27, R8, R21, R27 ;  /* 0x00000015081b7223 */ /* 0x010fc6000000001b */
[----:B------:R-:W2:Y:S01]  /*0460*/  LDS R21, [R4+0x500] ;  /* 0x0005000004157984 */ /* 0x000ea20000000800 */
[----:B-----5:R-:W-:-:S04]  /*0470*/  FFMA R22, R22, R9, R27 ;  /* 0x0000000916167223 */ /* 0x020fc8000000001b */
[----:B------:R-:W-:Y:S02]  /*0480*/  FFMA R25, R25, R10, R22 ;  /* 0x0000000a19197223 */ /* 0x000fe40000000016 */
[----:B------:R-:W-:Y:S02]  /*0490*/  LDS R22, [R4+0x680] ;  /* 0x0006800004167984 */ /* 0x000fe40000000800 */
[----:B------:R-:W-:Y:S02]  /*04a0*/  FFMA R27, R24, R11, R25 ;  /* 0x0000000b181b7223 */ /* 0x000fe40000000019 */
[----:B------:R-:W-:Y:S04]  /*04b0*/  LDS R25, [R4+0x600] ;  /* 0x0006000004197984 */ /* 0x000fe80000000800 */
[----:B------:R-:W3:Y:S04]  /*04c0*/  LDS.128 R8, [R7+0x30] ;  /* 0x0000300007087984 */ /* 0x000ee80000000c00 */
[----:B------:R-:W-:Y:S01]  /*04d0*/  LDS R24, [R4+0x780] ;  /* 0x0007800004187984 */ /* 0x000fe20000000800 */
[----:B0-----:R-:W-:-:S03]  /*04e0*/  FFMA R27, R12, R23, R27 ;  /* 0x000000170c1b7223 */ /* 0x001fc6000000001b */
[----:B------:R-:W0:Y:S01]  /*04f0*/  LDS R23, [R4+0x700] ;  /* 0x0007000004177984 */ /* 0x000e220000000800 */
[----:B-1----:R-:W-:-:S04]  /*0500*/  FFMA R20, R20, R13, R27 ;  /* 0x0000000d14147223 */ /* 0x002fc8000000001b */
[----:B--2---:R-:W-:Y:S02]  /*0510*/  FFMA R21, R21, R14, R20 ;  /* 0x0000000e15157223 */ /* 0x004fe40000000014 */
[----:B------:R-:W-:Y:S02]  /*0520*/  LDS R20, [R4+0x880] ;  /* 0x0008800004147984 */ /* 0x000fe40000000800 */
[----:B------:R-:W-:Y:S02]  /*0530*/  FFMA R27, R26, R15, R21 ;  /* 0x0000000f1a1b7223 */ /* 0x000fe40000000015 */
[----:B------:R-:W-:Y:S04]  /*0540*/  LDS R21, [R4+0x800] ;  /* 0x0008000004157984 */ /* 0x000fe80000000800 */
[----:B------:R-:W1:Y:S04]  /*0550*/  LDS.128 R12, [R7+0x40] ;  /* 0x00004000070c7984 */ /* 0x000e680000000c00 */
[----:B------:R-:W-:Y:S01]  /*0560*/  LDS R26, [R4+0x980] ;  /* 0x00098000041a7984 */ /* 0x000fe20000000800 */
[----:B---3--:R-:W-:-:S03]  /*0570*/  FFMA R27, R8, R25, R27 ;  /* 0x00000019081b7223 */ /* 0x008fc6000000001b */
[----:B------:R-:W2:Y:S01]  /*0580*/  LDS R25, [R4+0x900] ;  /* 0x0009000004197984 */ /* 0x000ea20000000800 */
[----:B------:R-:W-:-:S04]  /*0590*/  FFMA R22, R22, R9, R27 ;  /* 0x0000000916167223 */ /* 0x000fc8000000001b */
[----:B0-----:R-:W-:Y:S02]  /*05a0*/  FFMA R23, R23, R10, R22 ;  /* 0x0000000a17177223 */ /* 0x001fe40000000016 */
[----:B------:R-:W-:Y:S02]  /*05b0*/  LDS R22, [R4+0xa80] ;  /* 0x000a800004167984 */ /* 0x000fe40000000800 */
[----:B------:R-:W-:Y:S02]  /*05c0*/  FFMA R27, R24, R11, R23 ;  /* 0x0000000b181b7223 */ /* 0x000fe40000000017 */
[----:B------:R-:W-:Y:S04]  /*05d0*/  LDS R23, [R4+0xa00] ;  /* 0x000a000004177984 */ /* 0x000fe80000000800 */
[----:B------:R-:W0:Y:S04]  /*05e0*/  LDS.128 R8, [R7+0x50] ;  /* 0x0000500007087984 */ /* 0x000e280000000c00 */
[----:B------:R-:W-:Y:S01]  /*05f0*/  LDS R24, [R4+0xc80] ;  /* 0x000c800004187984 */ /* 0x000fe20000000800 */
[----:B-1----:R-:W-:-:S03]  /*0600*/  FFMA R27, R12, R21, R27 ;  /* 0x000000150c1b7223 */ /* 0x002fc6000000001b */
[----:B------:R-:W1:Y:S01]  /*0610*/  LDS R21, [R4+0xb00] ;  /* 0x000b000004157984 */ /* 0x000e620000000800 */
[----:B------:R-:W-:-:S03]  /*0620*/  FFMA R12, R20, R13, R27 ;  /* 0x0000000d140c7223 */ /* 0x000fc6000000001b */
[----:B------:R-:W3:Y:S01]  /*0630*/  LDS R20, [R4+0xb80] ;  /* 0x000b800004147984 */ /* 0x000ee20000000800 */
[----:B--2---:R-:W-:-:S04]  /*0640*/  FFMA R25, R25, R14, R12 ;  /* 0x0000000e19197223 */ /* 0x004fc8000000000c */
[----:B------:R-:W-:Y:S02]  /*0650*/  FFMA R27, R26, R15, R25 ;  /* 0x0000000f1a1b7223 */ /* 0x000fe40000000019 */
[----:B------:R-:W-:Y:S04]  /*0660*/  LDS R25, [R4+0xc00] ;  /* 0x000c000004197984 */ /* 0x000fe80000000800 */
[----:B------:R-:W2:Y:S01]  /*0670*/  LDS.128 R12, [R7+0x60] ;  /* 0x00006000070c7984 */ /* 0x000ea20000000c00 */
[----:B0-----:R-:W-:-:S04]  /*0680*/  FFMA R23, R8, R23, R27 ;  /* 0x0000001708177223 */ /* 0x001fc8000000001b */
[----:B------:R-:W-:Y:S02]  /*0690*/  FFMA R22, R22, R9, R23 ;  /* 0x0000000916167223 */ /* 0x000fe40000000017 */
[----:B------:R-:W0:Y:S02]  /*06a0*/  LDS R23, [R4+0xd00] ;  /* 0x000d000004177984 */ /* 0x000e240000000800 */
[----:B-1----:R-:W-:Y:S02]  /*06b0*/  FFMA R21, R21, R10, R22 ;  /* 0x0000000a15157223 */ /* 0x002fe40000000016 */
[----:B------:R-:W1:Y:S02]  /*06c0*/  LDS R22, [R4+0xd80] ;  /* 0x000d800004167984 */ /* 0x000e640000000800 */
[----:B---3--:R-:W-:Y:S02]  /*06d0*/  FFMA R27, R20, R11, R21 ;  /* 0x0000000b141b7223 */ /* 0x008fe40000000015 */
[----:B------:R-:W-:Y:S04]  /*06e0*/  LDS R21, [R4+0xe00] ;  /* 0x000e000004157984 */ /* 0x000fe80000000800 */
[----:B------:R-:W3:Y:S04]  /*06f0*/  LDS.128 R8, [R7+0x70] ;  /* 0x0000700007087984 */ /* 0x000ee80000000c00 */
[----:B------:R-:W4:Y:S01]  /*0700*/  LDS R20, [R4+0xe80] ;  /* 0x000e800004147984 */ /* 0x000f220000000800 */
[----:B--2---:R-:W-:-:S03]  /*0710*/  FFMA R27, R12, R25, R27 ;  /* 0x000000190c1b7223 */ /* 0x004fc6000000001b */
[----:B------:R-:W2:Y:S04]  /*0720*/  LDS R25, [R4+0xf00] ;  /* 0x000f000004197984 */ /* 0x000ea80000000800 */
[----:B------:R-:W5:Y:S01]  /*0730*/  LDS R12, [R4+0xf80] ;  /* 0x000f8000040c7984 */ /* 0x000f620000000800 */
[----:B------:R-:W-:-:S04]  /*0740*/  FFMA R24, R24, R13, R27 ;  /* 0x0000000d18187223 */ /* 0x000fc8000000001b */
[----:B0-----:R-:W-:-:S04]  /*0750*/  FFMA R23, R23, R14, R24 ;  /* 0x0000000e17177223 */ /* 0x001fc80000000018 */
[----:B-1----:R-:W-:-:S04]  /*0760*/  FFMA R15, R22, R15, R23 ;  /* 0x0000000f160f7223 */ /* 0x002fc80000000017 */
[----:B---3--:R-:W-:-:S04]  /*0770*/  FFMA R15, R8, R21, R15 ;  /* 0x00000015080f7223 */ /* 0x008fc8000000000f */
[----:B----4-:R-:W-:-:S04]  /*0780*/  FFMA R20, R20, R9, R15 ;  /* 0x0000000914147223 */ /* 0x010fc8000000000f */
[----:B--2---:R-:W-:-:S04]  /*0790*/  FFMA R25, R25, R10, R20 ;  /* 0x0000000a19197223 */ /* 0x004fc80000000014 */
[----:B-----5:R-:W-:Y:S01]  /*07a0*/  FFMA R23, R12, R11, R25 ;  /* 0x0000000b0c177223 */ /* 0x020fe20000000019 */
[----:B------:R-:W-:Y:S06]  /*07b0*/  BAR.SYNC.DEFER_BLOCKING 0x0 ;  /* 0x0000000000007b1d */ /* 0x000fec0000010000 */
[----:B------:R-:W-:Y:S05]  /*07c0*/  BRA.U !UP0, `(.L_x_1) ;  /* 0xfffffff908a47547 */ /* 0x000fea000b83ffff */
.L_x_0:
[----:B------:R-:W0:Y:S01]  /*07d0*/  LDC.64 R4, c[0x0][0x390] ;  /* 0x0000e400ff047b82 */ /* 0x000e220000000a00 */
[----:B------:R-:W1:Y:S01]  /*07e0*/  LDCU UR4, c[0x0][0x39c] ;  /* 0x00007380ff0477ac */ /* 0x000e620008000800 */
[----:B---3--:R-:W-:Y:S02]  /*07f0*/  IADD3 R0, PT, PT, R17, R0, RZ ;  /* 0x0000000011007210 */ /* 0x008fe40007ffe0ff */
[----:B------:R-:W-:-:S05]  /*0800*/  IADD3 R3, PT, PT, R3, UR8, RZ ;  /* 0x0000000803037c10 */ /* 0x000fca000fffe0ff */
[----:B-1----:R-:W-:-:S04]  /*0810*/  IMAD R3, R3, UR4, R0 ;  /* 0x0000000403037c24 */ /* 0x002fc8000f8e0200 */
[----:B0-----:R-:W-:-:S05]  /*0820*/  IMAD.WIDE R2, R3, 0x4, R4 ;  /* 0x0000000403027825 */ /* 0x001fca00078e0204 */
[----:B------:R-:W-:Y:S01]  /*0830*/  STG.E desc[UR12][R2.64], R23 ;  /* 0x0000001702007986 */ /* 0x000fe2000c10190c */
[----:B------:R-:W-:Y:S05]  /*0840*/  EXIT ;  /* 0x000000000000794d */ /* 0x000fea0003800000 */
.L_x_2:
[----:B------:R-:W-:-:S00]  /*0850*/  BRA `(.L_x_2) ;  /* 0xfffffffc00fc7947 */ /* 0x000fc0000383ffff */
[----:B------:R-:W-:-:S00]  /*0860*/  NOP ;  /* 0x0000000000007918 */ /* 0x000fc00000000000 */
        /* <DEDUP_REMOVED lines=9> */
.L_x_8:


//--------------------- .text._Z14MatrixMultiplyPfS_S_iii --------------------------
	.section	.text._Z14MatrixMultiplyPfS_S_iii,"ax",@progbits
	.align	128
        .global         _Z14MatrixMultiplyPfS_S_iii
        .type           _Z14MatrixMultiplyPfS_S_iii,@function
        .size           _Z14MatrixMultiplyPfS_S_iii,(.L_x_9 - _Z14MatrixMultiplyPfS_S_iii)
        .other          _Z14MatrixMultiplyPfS_S_iii,@"STO_CUDA_ENTRY STV_DEFAULT"
_Z14MatrixMultiplyPfS_S_iii:
.text._Z14MatrixMultiplyPfS_S_iii:
[----:B------:R-:W-:Y:S01]  /*0000*/  LDC R1, c[0x0][0x37c] ;  /* 0x0000df00ff017b82 */ /* 0x000fe20000000800 */
[----:B------:R-:W0:Y:S07]  /*0010*/  S2R R0, SR_TID.X ;  /* 0x0000000000007919 */ /* 0x000e2e0000002100 */
[----:B------:R-:W1:Y:S01]  /*0020*/  LDC.64 R2, c[0x0][0x398] ;  /* 0x0000e600ff027b82 */ /* 0x000e620000000a00 */
[----:B------:R-:W0:Y:S01]  /*0030*/  LDCU UR4, c[0x0][0x360] ;  /* 0x00006c00ff0477ac */ /* 0x000e220008000800 */
[----:B------:R-:W0:Y:S01]  /*0040*/  S2R R5, SR_CTAID.X ;  /* 0x0000000000057919 */ /* 0x000e220000002500 */
[----:B------:R-:W2:Y:S01]  /*0050*/  LDCU UR5, c[0x0][0x364] ;  /* 0x00006c80ff0577ac */ /* 0x000ea20008000800 */
[----:B------:R-:W2:Y:S01]  /*0060*/  S2R R7, SR_TID.Y ;  /* 0x0000000000077919 */ /* 0x000ea20000002200 */
[----:B------:R-:W2:Y:S01]  /*0070*/  S2R R4, SR_CTAID.Y ;  /* 0x0000000000047919 */ /* 0x000ea20000002600 */
[----:B0-----:R-:W-:-:S05]  /*0080*/  IMAD R0, R5, UR4, R0 ;  /* 0x0000000405007c24 */ /* 0x001fca000f8e0200 */
[----:B-1----:R-:W-:Y:S01]  /*0090*/  ISETP.GE.AND P0, PT, R0, R3, PT ;  /* 0x000000030000720c */ /* 0x002fe20003f06270 */
[----:B--2---:R-:W-:-:S05]  /*00a0*/  IMAD R7, R4, UR5, R7 ;  /* 0x0000000504077c24 */ /* 0x004fca000f8e0207 */
[----:B------:R-:W-:-:S13]  /*00b0*/  ISETP.GE.OR P0, PT, R7, R2, P0 ;  /* 0x000000020700720c */ /* 0x000fda0000706670 */
[----:B------:R-:W-:Y:S05]  /*00c0*/  @P0 EXIT ;  /* 0x000000000000094d */ /* 0x000fea0003800000 */
[----:B------:R-:W0:Y:S01]  /*00d0*/  LDC R2, c[0x0][0x3a0] ;  /* 0x0000e800ff027b82 */ /* 0x000e220000000800 */
[----:B------:R-:W1:Y:S01]  /*00e0*/  LDCU.64 UR4, c[0x0][0x358] ;  /* 0x00006b00ff0477ac */ /* 0x000e620008000a00 */
[----:B------:R-:W-:-:S06]  /*00f0*/  IMAD R9, R7, R3, R0 ;  /* 0x0000000307097224 */ /* 0x000fcc00078e0200 */
[----:B------:R-:W2:Y:S01]  /*0100*/  LDC.64 R4, c[0x0][0x390] ;  /* 0x0000e400ff047b82 */ /* 0x000ea20000000a00 */
[----:B0-----:R-:W-:Y:S01]  /*0110*/  ISETP.GE.AND P0, PT, R2, 0x1, PT ;  /* 0x000000010200780c */ /* 0x001fe20003f06270 */
[----:B--2---:R-:W-:-:S05]  /*0120*/  IMAD.WIDE R4, R9, 0x4, R4 ;  /* 0x0000000409047825 */ /* 0x004fca00078e0204 */
[----:B-1----:R0:W-:Y:S07]  /*0130*/  STG.E desc[UR4][R4.64], RZ ;  /* 0x000000ff04007986 */ /* 0x0021ee000c101904 */
[----:B------:R-:W-:Y:S05]  /*0140*/  @!P0 EXIT ;  /* 0x000000000000894d */ /* 0x000fea0003800000 */
[C---:B------:R-:W-:Y:S01]  /*0150*/  ISETP.GE.U32.AND P1, PT, R2.reuse, 0x8, PT ;  /* 0x000000080200780c */ /* 0x040fe20003f26070 */
[----:B------:R-:W-:Y:S01]  /*0160*/  HFMA2 R9, -RZ, RZ, 0, 0 ;  /* 0x00000000ff097431 */ /* 0x000fe200000001ff */
[----:B------:R-:W-:Y:S01]  /*0170*/  LOP3.LUT R13, R2, 0x7, RZ, 0xc0, !PT ;  /* 0x00000007020d7812 */ /* 0x000fe200078ec0ff */
[----:B------:R-:W-:Y:S01]  /*0180*/  IMAD R8, R7, R2, RZ ;  /* 0x0000000207087224 */ /* 0x000fe200078e02ff */
[----:B------:R-:W-:Y:S02]  /*0190*/  MOV R11, RZ ;  /* 0x000000ff000b7202 */ /* 0x000fe40000000f00 */
[----:B------:R-:W-:-:S07]  /*01a0*/  ISETP.NE.AND P0, PT, R13, RZ, PT ;  /* 0x000000ff0d00720c */ /* 0x000fce0003f05270 */
[----:B------:R-:W-:Y:S06]  /*01b0*/  @!P1 BRA `(.L_x_3) ;  /* 0x0000000000dc9947 */ /* 0x000fec0003800000 */
[----:B------:R-:W1:Y:S01]  /*01c0*/  LDC.64 R6, c[0x0][0x380] ;  /* 0x0000e000ff067b82 */ /* 0x000e620000000a00 */
[----:B------:R-:W-:Y:S02]  /*01d0*/  LOP3.LUT R9, R2, 0x7ffffff8, RZ, 0xc0, !PT ;  /* 0x7ffffff802097812 */ /* 0x000fe400078ec0ff */
[----:B------:R-:W-:Y:S02]  /*01e0*/  MOV R11, RZ ;  /* 0x000000ff000b7202 */ /* 0x000fe40000000f00 */
[----:B------:R-:W-:Y:S02]  /*01f0*/  MOV R12, R0 ;  /* 0x00000000000c7202 */ /* 0x000fe40000000f00 */
[----:B------:R-:W-:Y:S01]  /*0200*/  IADD3 R10, PT, PT, -R9, RZ, RZ ;  /* 0x000000ff090a7210 */ /* 0x000fe20007ffe1ff */
[----:B-1----:R-:W-:-:S03]  /*0210*/  IMAD.WIDE.U32 R6, R8, 0x4, R6 ;  /* 0x0000000408067825 */ /* 0x002fc600078e0006 */
[----:B------:R-:W-:-:S04]  /*0220*/  IADD3 R6, P1, PT, R6, 0x10, RZ ;  /* 0x0000001006067810 */ /* 0x000fc80007f3e0ff */
[----:B------:R-:W-:-:S09]  /*0230*/  IADD3.X R7, PT, PT, RZ, R7, RZ, P1, !PT ;  /* 0x00000007ff077210 */ /* 0x000fd20000ffe4ff */
.L_x_4:
[----:B------:R-:W1:Y:S01]  /*0240*/  LDC.64 R14, c[0x0][0x388] ;  /* 0x0000e200ff0e7b82 */ /* 0x000e620000000a00 */
[----:B--2---:R-:W2:Y:S01]  /*0250*/  LDG.E R16, desc[UR4][R6.64+-0x10] ;  /* 0xfffff00406107981 */ /* 0x004ea2000c1e1900 */
[----:B-1----:R-:W-:-:S05]  /*0260*/  IMAD.WIDE R14, R12, 0x4, R14 ;  /* 0x000000040c0e7825 */ /* 0x002fca00078e020e */
[----:B------:R-:W2:Y:S02]  /*0270*/  LDG.E R17, desc[UR4][R14.64] ;  /* 0x000000040e117981 */ /* 0x000ea4000c1e1900 */
[----:B--2---:R-:W-:Y:S01]  /*0280*/  FFMA R11, R16, R17, R11 ;  /* 0x00000011100b7223 */ /* 0x004fe2000000000b */
[----:B------:R-:W-:-:S04]  /*0290*/  IMAD.WIDE R16, R3, 0x4, R14 ;  /* 0x0000000403107825 */ /* 0x000fc800078e020e */
[----:B------:R1:W-:Y:S04]  /*02a0*/  STG.E desc[UR4][R4.64], R11 ;  /* 0x0000000b04007986 */ /* 0x0003e8000c101904 */
[----:B------:R-:W2:Y:S04]  /*02b0*/  LDG.E R18, desc[UR4][R6.64+-0xc] ;  /* 0xfffff40406127981 */ /* 0x000ea8000c1e1900 */
[----:B------:R-:W2:Y:S02]  /*02c0*/  LDG.E R19, desc[UR4][R16.64] ;  /* 0x0000000410137981 */ /* 0x000ea4000c1e1900 */
[----:B--2---:R-:W-:Y:S01]  /*02d0*/  FFMA R21, R18, R19, R11 ;  /* 0x0000001312157223 */ /* 0x004fe2000000000b */
[----:B------:R-:W-:-:S04]  /*02e0*/  IMAD.WIDE R18, R3, 0x4, R16 ;  /* 0x0000000403127825 */ /* 0x000fc800078e0210 */
[----:B------:R2:W-:Y:S04]  /*02f0*/  STG.E desc[UR4][R4.64], R21 ;  /* 0x0000001504007986 */ /* 0x0005e8000c101904 */
[----:B------:R-:W3:Y:S04]  /*0300*/  LDG.E R20, desc[UR4][R6.64+-0x8] ;  /* 0xfffff80406147981 */ /* 0x000ee8000c1e1900 */
[----:B------:R-:W3:Y:S01]  /*0310*/  LDG.E R22, desc[UR4][R18.64] ;  /* 0x0000000412167981 */ /* 0x000ee2000c1e1900 */
[----:B------:R-:W-:-:S04]  /*0320*/  IMAD.WIDE R14, R3, 0x4, R18 ;  /* 0x00000004030e7825 */ /* 0x000fc800078e0212 */
[----:B---3--:R-:W-:-:S05]  /*0330*/  FFMA R23, R20, R22, R21 ;  /* 0x0000001614177223 */ /* 0x008fca0000000015 */
[----:B------:R3:W-:Y:S04]  /*0340*/  STG.E desc[UR4][R4.64], R23 ;  /* 0x0000001704007986 */ /* 0x0007e8000c101904 */
[----:B------:R-:W4:Y:S04]  /*0350*/  LDG.E R20, desc[UR4][R6.64+-0x4] ;  /* 0xfffffc0406147981 */ /* 0x000f28000c1e1900 */
[----:B-1----:R-:W4:Y:S01]  /*0360*/  LDG.E R11, desc[UR4][R14.64] ;  /* 0x000000040e0b7981 */ /* 0x002f22000c1e1900 */
[----:B------:R-:W-:-:S04]  /*0370*/  IMAD.WIDE R16, R3, 0x4, R14 ;  /* 0x0000000403107825 */ /* 0x000fc800078e020e */
[----:B----4-:R-:W-:-:S05]  /*0380*/  FFMA R11, R20, R11, R23 ;  /* 0x0000000b140b7223 */ /* 0x010fca0000000017 */
[----:B------:R1:W-:Y:S04]  /*0390*/  STG.E desc[UR4][R4.64], R11 ;  /* 0x0000000b04007986 */ /* 0x0003e8000c101904 */
[----:B------:R-:W4:Y:S04]  /*03a0*/  LDG.E R20, desc[UR4][R6.64] ;  /* 0x0000000406147981 */ /* 0x000f28000c1e1900 */
[----:B--2---:R-:W4:Y:S01]  /*03b0*/  LDG.E R21, desc[UR4][R16.64] ;  /* 0x0000000410157981 */ /* 0x004f22000c1e1900 */
[----:B------:R-:W-:-:S04]  /*03c0*/  IMAD.WIDE R18, R3, 0x4, R16 ;  /* 0x0000000403127825 */ /* 0x000fc800078e0210 */
[----:B----4-:R-:W-:-:S05]  /*03d0*/  FFMA R21, R20, R21, R11 ;  /* 0x0000001514157223 */ /* 0x010fca000000000b */
[----:B------:R2:W-:Y:S04]  /*03e0*/  STG.E desc[UR4][R4.64], R21 ;  /* 0x0000001504007986 */ /* 0x0005e8000c101904 */
[----:B------:R-:W3:Y:S04]  /*03f0*/  LDG.E R20, desc[UR4][R6.64+0x4] ;  /* 0x0000040406147981 */ /* 0x000ee8000c1e1900 */
[----:B------:R-:W3:Y:S01]  /*0400*/  LDG.E R22, desc[UR4][R18.64] ;  /* 0x0000000412167981 */ /* 0x000ee2000c1e1900 */
[----:B------:R-:W-:-:S04]  /*0410*/  IMAD.WIDE R14, R3, 0x4, R18 ;  /* 0x00000004030e7825 */ /* 0x000fc800078e0212 */
[----:B---3--:R-:W-:-:S05]  /*0420*/  FFMA R23, R20, R22, R21 ;  /* 0x0000001614177223 */ /* 0x008fca0000000015 */
[----:B------:R2:W-:Y:S04]  /*0430*/  STG.E desc[UR4][R4.64], R23 ;  /* 0x0000001704007986 */ /* 0x0005e8000c101904 */
[----:B------:R-:W3:Y:S04]  /*0440*/  LDG.E R20, desc[UR4][R6.64+0x8] ;  /* 0x0000080406147981 */ /* 0x000ee8000c1e1900 */
[----:B-1----:R-:W3:Y:S01]  /*0450*/  LDG.E R11, desc[UR4][R14.64] ;  /* 0x000000040e0b7981 */ /* 0x002ee2000c1e1900 */
[----:B------:R-:W-:Y:S01]  /*0460*/  IMAD.WIDE R16, R3, 0x4, R14 ;  /* 0x0000000403107825 */ /* 0x000fe200078e020e */
[----:B------:R-:W-:-:S03]  /*0470*/  IADD3 R10, PT, PT, R10, 0x8, RZ ;  /* 0x000000080a0a7810 */ /* 0x000fc60007ffe0ff */
[----:B---3--:R-:W-:-:S05]  /*0480*/  FFMA R25, R20, R11, R23 ;  /* 0x0000000b14197223 */ /* 0x008fca0000000017 */
[----:B------:R2:W-:Y:S04]  /*0490*/  STG.E desc[UR4][R4.64], R25 ;  /* 0x0000001904007986 */ /* 0x0005e8000c101904 */
[----:B------:R-:W3:Y:S04]  /*04a0*/  LDG.E R16, desc[UR4][R16.64] ;  /* 0x0000000410107981 */ /* 0x000ee8000c1e1900 */
[----:B------:R1:W3:Y:S01]  /*04b0*/  LDG.E R20, desc[UR4][R6.64+0xc] ;  /* 0x00000c0406147981 */ /* 0x0002e2000c1e1900 */
[----:B------:R-:W-:Y:S02]  /*04c0*/  ISETP.NE.AND P1, PT, R10, RZ, PT ;  /* 0x000000ff0a00720c */ /* 0x000fe40003f25270 */
[----:B------:R-:W-:-:S02]  /*04d0*/  LEA R12, R3, R12, 0x3 ;  /* 0x0000000c030c7211 */ /* 0x000fc400078e18ff */
[----:B-1----:R-:W-:-:S04]  /*04e0*/  IADD3 R6, P2, PT, R6, 0x20, RZ ;  /* 0x0000002006067810 */ /* 0x002fc80007f5e0ff */
[----:B------:R-:W-:Y:S01]  /*04f0*/  IADD3.X R7, PT, PT, RZ, R7, RZ, P2, !PT ;  /* 0x00000007ff077210 */ /* 0x000fe200017fe4ff */
[----:B---3--:R-:W-:-:S05]  /*0500*/  FFMA R11, R20, R16, R25 ;  /* 0x00000010140b7223 */ /* 0x008fca0000000019 */
[----:B------:R2:W-:Y:S01]  /*0510*/  STG.E desc[UR4][R4.64], R11 ;  /* 0x0000000b04007986 */ /* 0x0005e2000c101904 */
[----:B------:R-:W-:Y:S05]  /*0520*/  @P1 BRA `(.L_x_4) ;  /* 0xfffffffc00441947 */ /* 0x000fea000383ffff */
.L_x_3:
[----:B------:R-:W-:Y:S05]  /*0530*/  @!P0 EXIT ;  /* 0x000000000000894d */ /* 0x000fea0003800000 */
[----:B------:R-:W-:Y:S02]  /*0540*/  ISETP.GE.U32.AND P1, PT, R13, 0x4, PT ;  /* 0x000000040d00780c */ /* 0x000fe40003f26070 */
[----:B------:R-:W-:-:S04]  /*0550*/  LOP3.LUT R16, R2, 0x3, RZ, 0xc0, !PT ;  /* 0x0000000302107812 */ /* 0x000fc800078ec0ff */
[----:B------:R-:W-:-:S07]  /*0560*/  ISETP.NE.AND P0, PT, R16, RZ, PT ;  /* 0x000000ff1000720c */ /* 0x000fce0003f05270 */
[----:B------:R-:W-:Y:S06]  /*0570*/  @!P1 BRA `(.L_x_5) ;  /* 0x00000000007c9947 */ /* 0x000fec0003800000 */
[----:B------:R-:W1:Y:S01]  /*0580*/  LDC.64 R14, c[0x0][0x380] ;  /* 0x0000e000ff0e7b82 */ /* 0x000e620000000a00 */
[----:B------:R-:W-:Y:S01]  /*0590*/  IADD3 R7, PT, PT, R8, R9, RZ ;  /* 0x0000000908077210 */ /* 0x000fe20007ffe0ff */
[----:B------:R-:W-:Y:S01]  /*05a0*/  IMAD R17, R9, R3, R0 ;  /* 0x0000000309117224 */ /* 0x000fe200078e0200 */
[----:B------:R-:W3:Y:S05]  /*05b0*/  LDCU.64 UR6, c[0x0][0x380] ;  /* 0x00007000ff0677ac */ /* 0x000eea0008000a00 */
[----:B------:R-:W4:Y:S01]  /*05c0*/  LDC.64 R12, c[0x0][0x388] ;  /* 0x0000e200ff0c7b82 */ /* 0x000f220000000a00 */
[----:B-1----:R-:W-:-:S06]  /*05d0*/  IMAD.WIDE.U32 R14, R7, 0x4, R14 ;  /* 0x00000004070e7825 */ /* 0x002fcc00078e000e */
[----:B------:R-:W5:Y:S01]  /*05e0*/  LDG.E R14, desc[UR4][R14.64] ;  /* 0x000000040e0e7981 */ /* 0x000f62000c1e1900 */
[----:B----4-:R-:W-:-:S05]  /*05f0*/  IMAD.WIDE R12, R17, 0x4, R12 ;  /* 0x00000004110c7825 */ /* 0x010fca00078e020c */
[----:B------:R-:W5:Y:S01]  /*0600*/  LDG.E R10, desc[UR4][R12.64] ;  /* 0x000000040c0a7981 */ /* 0x000f62000c1e1900 */
[----:B------:R-:W-:-:S04]  /*0610*/  IADD3 R7, P1, PT, R8, R9, RZ ;  /* 0x0000000908077210 */ /* 0x000fc80007f3e0ff */
[----:B------:R-:W-:Y:S02]  /*0620*/  IADD3.X R18, PT, PT, RZ, RZ, RZ, P1, !PT ;  /* 0x000000ffff127210 */ /* 0x000fe40000ffe4ff */
[----:B---3--:R-:W-:-:S04]  /*0630*/  LEA R6, P1, R7, UR6, 0x2 ;  /* 0x0000000607067c11 */ /* 0x008fc8000f8210ff */
[----:B------:R-:W-:Y:S01]  /*0640*/  LEA.HI.X R7, R7, UR7, R18, 0x2, P1 ;  /* 0x0000000707077c11 */ /* 0x000fe200088f1412 */
[----:B-----5:R-:W-:Y:S01]  /*0650*/  FFMA R17, R14, R10, R11 ;  /* 0x0000000a0e117223 */ /* 0x020fe2000000000b */
[----:B--2---:R-:W-:-:S04]  /*0660*/  IMAD.WIDE R10, R3, 0x4, R12 ;  /* 0x00000004030a7825 */ /* 0x004fc800078e020c */
[----:B------:R1:W-:Y:S04]  /*0670*/  STG.E desc[UR4][R4.64], R17 ;  /* 0x0000001104007986 */ /* 0x0003e8000c101904 */
[----:B------:R-:W2:Y:S04]  /*0680*/  LDG.E R18, desc[UR4][R10.64] ;  /* 0x000000040a127981 */ /* 0x000ea8000c1e1900 */
[----:B------:R-:W2:Y:S01]  /*0690*/  LDG.E R14, desc[UR4][R6.64+0x4] ;  /* 0x00000404060e7981 */ /* 0x000ea2000c1e1900 */
[----:B------:R-:W-:-:S04]  /*06a0*/  IMAD.WIDE R12, R3, 0x4, R10 ;  /* 0x00000004030c7825 */ /* 0x000fc800078e020a */
[----:B--2---:R-:W-:-:S05]  /*06b0*/  FFMA R19, R14, R18, R17 ;  /* 0x000000120e137223 */ /* 0x004fca0000000011 */
[----:B------:R1:W-:Y:S04]  /*06c0*/  STG.E desc[UR4][R4.64], R19 ;  /* 0x0000001304007986 */ /* 0x0003e8000c101904 */
[----:B------:R-:W2:Y:S04]  /*06d0*/  LDG.E R14, desc[UR4][R6.64+0x8] ;  /* 0x00000804060e7981 */ /* 0x000ea8000c1e1900 */
[----:B------:R-:W2:Y:S02]  /*06e0*/  LDG.E R15, desc[UR4][R12.64] ;  /* 0x000000040c0f7981 */ /* 0x000ea4000c1e1900 */
[----:B--2---:R-:W-:Y:S01]  /*06f0*/  FFMA R21, R14, R15, R19 ;  /* 0x0000000f0e157223 */ /* 0x004fe20000000013 */
[----:B------:R-:W-:-:S04]  /*0700*/  IMAD.WIDE R14, R3, 0x4, R12 ;  /* 0x00000004030e7825 */ /* 0x000fc800078e020c */
[----:B------:R1:W-:Y:S04]  /*0710*/  STG.E desc[UR4][R4.64], R21 ;  /* 0x0000001504007986 */ /* 0x0003e8000c101904 */
[----:B------:R-:W2:Y:S04]  /*0720*/  LDG.E R18, desc[UR4][R6.64+0xc] ;  /* 0x00000c0406127981 */ /* 0x000ea8000c1e1900 */
[----:B------:R-:W2:Y:S01]  /*0730*/  LDG.E R14, desc[UR4][R14.64] ;  /* 0x000000040e0e7981 */ /* 0x000ea2000c1e1900 */
[----:B------:R-:W-:Y:S01]  /*0740*/  IADD3 R9, PT, PT, R9, 0x4, RZ ;  /* 0x0000000409097810 */ /* 0x000fe20007ffe0ff */
[----:B--2---:R-:W-:-:S05]  /*0750*/  FFMA R11, R18, R14, R21 ;  /* 0x0000000e120b7223 */ /* 0x004fca0000000015 */
[----:B------:R1:W-:Y:S02]  /*0760*/  STG.E desc[UR4][R4.64], R11 ;  /* 0x0000000b04007986 */ /* 0x0003e4000c101904 */
.L_x_5:
[----:B------:R-:W-:Y:S05]  /*0770*/  @!P0 EXIT ;  /* 0x000000000000894d */ /* 0x000fea0003800000 */
[----:B------:R-:W-:Y:S02]  /*0780*/  ISETP.NE.AND P1, PT, R16, 0x1, PT ;  /* 0x000000011000780c */ /* 0x000fe40003f25270 */
[----:B------:R-:W-:-:S04]  /*0790*/  LOP3.LUT R2, R2, 0x1, RZ, 0xc0, !PT ;  /* 0x0000000102027812 */ /* 0x000fc800078ec0ff */
[----:B------:R-:W-:-:S07]  /*07a0*/  ISETP.NE.U32.AND P0, PT, R2, 0x1, PT ;  /* 0x000000010200780c */ /* 0x000fce0003f05070 */
[----:B------:R-:W-:Y:S06]  /*07b0*/  @!P1 BRA `(.L_x_6) ;  /* 0x0000000000549947 */ /* 0x000fec0003800000 */
[----:B------:R-:W3:Y:S01]  /*07c0*/  LDC.64 R6, c[0x0][0x380] ;  /* 0x0000e000ff067b82 */ /* 0x000ee20000000a00 */
[----:B------:R-:W-:Y:S01]  /*07d0*/  IADD3 R13, PT, PT, R8, R9, RZ ;  /* 0x00000009080d7210 */ /* 0x000fe20007ffe0ff */
[----:B-1----:R-:W-:Y:S01]  /*07e0*/  IMAD R17, R9, R3, R0 ;  /* 0x0000000309117224 */ /* 0x002fe200078e0200 */
[----:B------:R-:W1:Y:S05]  /*07f0*/  LDCU.64 UR6, c[0x0][0x380] ;  /* 0x00007000ff0677ac */ /* 0x000e6a0008000a00 */
[----:B------:R-:W4:Y:S01]  /*0800*/  LDC.64 R14, c[0x0][0x388] ;  /* 0x0000e200ff0e7b82 */ /* 0x000f220000000a00 */
[----:B---3--:R-:W-:-:S06]  /*0810*/  IMAD.WIDE.U32 R12, R13, 0x4, R6 ;  /* 0x000000040d0c7825 */ /* 0x008fcc00078e0006 */
[----:B------:R-:W3:Y:S01]  /*0820*/  LDG.E R12, desc[UR4][R12.64] ;  /* 0x000000040c0c7981 */ /* 0x000ee2000c1e1900 */
[----:B----4-:R-:W-:-:S05]  /*0830*/  IMAD.WIDE R14, R17, 0x4, R14 ;  /* 0x00000004110e7825 */ /* 0x010fca00078e020e */
[----:B------:R-:W3:Y:S01]  /*0840*/  LDG.E R2, desc[UR4][R14.64] ;  /* 0x000000040e027981 */ /* 0x000ee2000c1e1900 */
[----:B------:R-:W-:-:S04]  /*0850*/  IADD3 R7, P1, PT, R8, R9, RZ ;  /* 0x0000000908077210 */ /* 0x000fc80007f3e0ff */
[----:B------:R-:W-:Y:S02]  /*0860*/  IADD3.X R10, PT, PT, RZ, RZ, RZ, P1, !PT ;  /* 0x000000ffff0a7210 */ /* 0x000fe40000ffe4ff */
[----:B-1----:R-:W-:Y:S01]  /*0870*/  LEA R6, P1, R7, UR6, 0x2 ;  /* 0x0000000607067c11 */ /* 0x002fe2000f8210ff */
[----:B------:R-:W-:-:S03]  /*0880*/  IMAD.WIDE R16, R3, 0x4, R14 ;  /* 0x0000000403107825 */ /* 0x000fc600078e020e */
[----:B------:R-:W-:Y:S01]  /*0890*/  LEA.HI.X R7, R7, UR7, R10, 0x2, P1 ;  /* 0x0000000707077c11 */ /* 0x000fe200088f140a */
[----:B---3--:R-:W-:-:S05]  /*08a0*/  FFMA R19, R12, R2, R11 ;  /* 0x000000020c137223 */ /* 0x008fca000000000b */
[----:B------:R3:W-:Y:S04]  /*08b0*/  STG.E desc[UR4][R4.64], R19 ;  /* 0x0000001304007986 */ /* 0x0007e8000c101904 */
[----:B------:R-:W2:Y:S04]  /*08c0*/  LDG.E R16, desc[UR4][R16.64] ;  /* 0x0000000410107981 */ /* 0x000ea8000c1e1900 */
[----:B------:R-:W2:Y:S01]  /*08d0*/  LDG.E R6, desc[UR4][R6.64+0x4] ;  /* 0x0000040406067981 */ /* 0x000ea2000c1e1900 */
[----:B------:R-:W-:Y:S01]  /*08e0*/  IADD3 R9, PT, PT, R9, 0x2, RZ ;  /* 0x0000000209097810 */ /* 0x000fe20007ffe0ff */
[----:B--2---:R-:W-:-:S05]  /*08f0*/  FFMA R11, R6, R16, R19 ;  /* 0x00000010060b7223 */ /* 0x004fca0000000013 */
[----:B------:R3:W-:Y:S02]  /*0900*/  STG.E desc[UR4][R4.64], R11 ;  /* 0x0000000b04007986 */ /* 0x0007e4000c101904 */
.L_x_6:
[----:B------:R-:W-:Y:S05]  /*0910*/  @P0 EXIT ;  /* 0x000000000000094d */ /* 0x000fea0003800000 */
[----:B------:R-:W4:Y:S01]  /*0920*/  LDC.64 R6, c[0x0][0x380] ;  /* 0x0000e000ff067b82 */ /* 0x000f220000000a00 */
[----:B------:R-:W-:Y:S01]  /*0930*/  IADD3 R15, PT, PT, R8, R9, RZ ;  /* 0x00000009080f7210 */ /* 0x000fe20007ffe0ff */
[----:B------:R-:W-:-:S06]  /*0940*/  IMAD R9, R9, R3, R0 ;  /* 0x0000000309097224 */ /* 0x000fcc00078e0200 */
[----:B------:R-:W5:Y:S01]  /*0950*/  LDC.64 R12, c[0x0][0x388] ;  /* 0x0000e200ff0c7b82 */ /* 0x000f620000000a00 */
[----:B----4-:R-:W-:-:S06]  /*0960*/  IMAD.WIDE.U32 R2, R15, 0x4, R6 ;  /* 0x000000040f027825 */ /* 0x010fcc00078e0006 */
[----:B------:R-:W1:Y:S01]  /*0970*/  LDG.E R2, desc[UR4][R2.64] ;  /* 0x0000000402027981 */ /* 0x000e62000c1e1900 */
[----:B-----5:R-:W-:-:S06]  /*0980*/  IMAD.WIDE R6, R9, 0x4, R12 ;  /* 0x0000000409067825 */ /* 0x020fcc00078e020c */
[----:B------:R-:W1:Y:S02]  /*0990*/  LDG.E R6, desc[UR4][R6.64] ;  /* 0x0000000406067981 */ /* 0x000e64000c1e1900 */
[----:B-123--:R-:W-:-:S05]  /*09a0*/  FFMA R11, R2, R6, R11 ;  /* 0x00000006020b7223 */ /* 0x00efca000000000b */
[----:B------:R-:W-:Y:S01]  /*09b0*/  STG.E desc[UR4][R4.64], R11 ;  /* 0x0000000b04007986 */ /* 0x000fe2000c101904 */
[----:B------:R-:W-:Y:S05]  /*09c0*/  EXIT ;  /* 0x000000000000794d */ /* 0x000fea0003800000 */
.L_x_7:
        /* <DEDUP_REMOVED lines=11> */
.L_x_9:


//--------------------- .nv.shared._Z18MatrixMultiplySmemPfS_S_iii --------------------------
	.section	.nv.shared._Z18MatrixMultiplySmemPfS_S_iii,"aw",@nobits
	.sectionflags	@""
	.align	4
.nv.shared._Z18MatrixMultiplySmemPfS_S_iii:
	.zero		9216


//--------------------- .nv.shared.reserved.0     --------------------------
	.section	.nv.shared.reserved.0,"aw",@nobits
	.weak		__nv_reservedSMEM_offset_0_alias
	.size		__nv_reservedSMEM_offset_0_alias, 0, 64
	.other		__nv_reservedSMEM_offset_0_alias,@"STO_CUDA_RESERVED_SHARED STV_DEFAULT"
__nv_reservedSMEM_offset_0_alias:
	.zero		0
	.zero		64


//--------------------- .nv.constant0._Z18MatrixMultiplySmemPfS_S_iii --------------------------
	.section	.nv.constant0._Z18MatrixMultiplySmemPfS_S_iii,"a",@progbits
	.sectionflags	@""
	.align	4
.nv.constant0._Z18MatrixMultiplySmemPfS_S_iii:
	.zero		932


//--------------------- .nv.constant0._Z14MatrixMultiplyPfS_S_iii --------------------------
	.section	.nv.constant0._Z14MatrixMultiplyPfS_S_iii,"a",@progbits
	.sectionflags	@""
	.align	4
.nv.constant0._Z14MatrixMultiplyPfS_S_iii:
	.zero		932


//--------------------- SYMBOLS --------------------------

	.type		.nv.reservedSmem.offset0,@object
	.size		.nv.reservedSmem.offset0,0x4
	.type		.nv.reservedSmem.cap,@object
	.size		.nv.reservedSmem.cap,0x4
